//
// Generated by NVIDIA NVVM Compiler
//
// Compiler Build ID: CL-36424714
// Cuda compilation tools, release 13.0, V13.0.88
// Based on NVVM 20.0.0
//

.version 9.0
.target sm_100
.address_size 64

	// .globl	_Z6renderPfPm

.visible .entry _Z6renderPfPm(
	.param .u64 .ptr .align 1 _Z6renderPfPm_param_0,
	.param .u64 .ptr .align 1 _Z6renderPfPm_param_1
)
{
	.reg .pred 	%p<2>;
	.reg .b32 	%r<12>;
	.reg .b64 	%rd<11>;

	ld.param.u64 	%rd1, [_Z6renderPfPm_param_0];
	ld.param.u64 	%rd2, [_Z6renderPfPm_param_1];
	mov.u32 	%r2, %ctaid.x;
	mov.u32 	%r3, %ntid.x;
	mov.u32 	%r4, %tid.x;
	mad.lo.s32 	%r1, %r2, %r3, %r4;
	setp.gt.s32 	%p1, %r1, 15;
	@%p1 bra 	$L__BB0_2;
	cvta.to.global.u64 	%rd3, %rd1;
	cvta.to.global.u64 	%rd4, %rd2;
	ld.global.u64 	%rd5, [%rd4];
	shr.s32 	%r5, %r1, 31;
	shr.u32 	%r6, %r5, 30;
	add.s32 	%r7, %r1, %r6;
	shr.s32 	%r8, %r7, 2;
	and.b32  	%r9, %r7, -4;
	sub.s32 	%r10, %r1, %r9;
	cvt.s64.s32 	%rd6, %r10;
	cvt.s64.s32 	%rd7, %r8;
	mad.lo.s64 	%rd8, %rd5, %rd7, %rd6;
	shl.b64 	%rd9, %rd8, 2;
	add.s64 	%rd10, %rd3, %rd9;
	mov.b32 	%r11, 1092616192;
	st.global.u32 	[%rd10], %r11;
$L__BB0_2:
	ret;

}


// ===== COMPILED SASS (sm_100) =====

	.target	sm_100

	.elftype	@"ET_EXEC"


//--------------------- .note.nv.tkinfo           --------------------------
	.section	.note.nv.tkinfo,"",@"SHT_NOTE"
	.sectionflags	@"SHF_NOTE_NV_TKINFO"
	.tkinfo
        /*0018*/ 	.word	0x00000002
        /*0030*/ 	.string	""
        /*0030*/ 	.string	"ptxas"
        /*0030*/ 	.string	"Cuda compilation tools, release 13.0, V13.0.88"
        /*0030*/ 	.string	"Build cuda_13.0.r13.0/compiler.36424714_0"
        /*0030*/ 	.string	"-arch sm_100 -m 64 "



//--------------------- .note.nv.cuinfo           --------------------------
	.section	.note.nv.cuinfo,"",@"SHT_NOTE"
	.sectionflags	@"SHF_NOTE_NV_CUINFO"
        /*0018*/ 	.short	0x0002
        /*001a*/ 	.short	0x0064
        /*001c*/ 	.short	0x0082
	.zero		2


//--------------------- .nv.info                  --------------------------
	.section	.nv.info,"",@"SHT_CUDA_INFO"
	.align	4


	//----- nvinfo : EIATTR_REGCOUNT
	.align		4
        /*0000*/ 	.byte	0x04, 0x2f
        /*0002*/ 	.short	(.L_1 - .L_0)
	.align		4
.L_0:
        /*0004*/ 	.word	index@(_Z6renderPfPm)
        /*0008*/ 	.word	0x0000000c


	//----- nvinfo : EIATTR_FRAME_SIZE
	.align		4
.L_1:
        /*000c*/ 	.byte	0x04, 0x11
        /*000e*/ 	.short	(.L_3 - .L_2)
	.align		4
.L_2:
        /*0010*/ 	.word	index@(_Z6renderPfPm)
        /*0014*/ 	.word	0x00000000


	//----- nvinfo : EIATTR_MIN_STACK_SIZE
	.align		4
.L_3:
        /*0018*/ 	.byte	0x04, 0x12
        /*001a*/ 	.short	(.L_5 - .L_4)
	.align		4
.L_4:
        /*001c*/ 	.word	index@(_Z6renderPfPm)
        /*0020*/ 	.word	0x00000000
.L_5:


//--------------------- .nv.compat                --------------------------
	.section	.nv.compat,"",@"SHT_CUDA_COMPAT_INFO"
	.align	4
        /*0000*/ 	.byte	0x02, 0x09, 0x00, 0x00, 0x02, 0x02, 0x01, 0x00, 0x02, 0x05, 0x05, 0x00, 0x03, 0x07, 0x01, 0x01
        /*0010*/ 	.byte	0x02, 0x03, 0x00, 0x00, 0x02, 0x06, 0x01, 0x00, 0x04, 0x0b, 0x08, 0x00, 0x09, 0x00, 0x00, 0x00
        /*0020*/ 	.byte	0x00, 0x00, 0x00, 0x00


//--------------------- .nv.info._Z6renderPfPm    --------------------------
	.section	.nv.info._Z6renderPfPm,"",@"SHT_CUDA_INFO"
	.sectionflags	@""
	.align	4


	//----- nvinfo : EIATTR_CUDA_API_VERSION
	.align		4
        /*0000*/ 	.byte	0x04, 0x37
        /*0002*/ 	.short	(.L_7 - .L_6)
.L_6:
        /*0004*/ 	.word	0x00000082


	//----- nvinfo : EIATTR_KPARAM_INFO
	.align		4
.L_7:
        /*0008*/ 	.byte	0x04, 0x17
        /*000a*/ 	.short	(.L_9 - .L_8)
.L_8:
        /*000c*/ 	.word	0x00000000
        /*0010*/ 	.short	0x0001
        /*0012*/ 	.short	0x0008
        /*0014*/ 	.byte	0x00, 0xf5, 0x21, 0x00


	//----- nvinfo : EIATTR_KPARAM_INFO
	.align		4
.L_9:
        /*0018*/ 	.byte	0x04, 0x17
        /*001a*/ 	.short	(.L_11 - .L_10)
.L_10:
        /*001c*/ 	.word	0x00000000
        /*0020*/ 	.short	0x0000
        /*0022*/ 	.short	0x0000
        /*0024*/ 	.byte	0x00, 0xf5, 0x21, 0x00


	//----- nvinfo : EIATTR_SPARSE_MMA_MASK
	.align		4
.L_11:
        /*0028*/ 	.byte	0x03, 0x50
        /*002a*/ 	.short	0x0000


	//----- nvinfo : EIATTR_MAXREG_COUNT
	.align		4
        /*002c*/ 	.byte	0x03, 0x1b
        /*002e*/ 	.short	0x00ff


	//----- nvinfo : EIATTR_MERCURY_ISA_VERSION
	.align		4
        /*0030*/ 	.byte	0x03, 0x5f
        /*0032*/ 	.short	0x0101


	//----- nvinfo : EIATTR_VRC_CTA_INIT_COUNT
	.align		4
        /*0034*/ 	.byte	0x02, 0x4a
	.zero		1
	.zero		1


	//----- nvinfo : EIATTR_EXIT_INSTR_OFFSETS
	.align		4
        /*0038*/ 	.byte	0x04, 0x1c
        /*003a*/ 	.short	(.L_13 - .L_12)


	//   ....[0]....
.L_12:
        /*003c*/ 	.word	0x00000060


	//   ....[1]....
        /*0040*/ 	.word	0x000001a0


	//----- nvinfo : EIATTR_CBANK_PARAM_SIZE
	.align		4
.L_13:
        /*0044*/ 	.byte	0x03, 0x19
        /*0046*/ 	.short	0x0010


	//----- nvinfo : EIATTR_PARAM_CBANK
	.align		4
        /*0048*/ 	.byte	0x04, 0x0a
        /*004a*/ 	.short	(.L_15 - .L_14)
	.align		4
.L_14:
        /*004c*/ 	.word	index@(.nv.constant0._Z6renderPfPm)
        /*0050*/ 	.short	0x0380
        /*0052*/ 	.short	0x0010


	//----- nvinfo : EIATTR_SW_WAR
	.align		4
.L_15:
        /*0054*/ 	.byte	0x04, 0x36
        /*0056*/ 	.short	(.L_17 - .L_16)
.L_16:
        /*0058*/ 	.word	0x00000008
.L_17:


//--------------------- .nv.callgraph             --------------------------
	.section	.nv.callgraph,"",@"SHT_CUDA_CALLGRAPH"
	.align	4
	.sectionentsize	8
	.align		4
        /*0000*/ 	.word	0x00000000
	.align		4
        /*0004*/ 	.word	0xffffffff
	.align		4
        /*0008*/ 	.word	0x00000000
	.align		4
        /*000c*/ 	.word	0xfffffffe
	.align		4
        /*0010*/ 	.word	0x00000000
	.align		4
        /*0014*/ 	.word	0xfffffffd
	.align		4
        /*0018*/ 	.word	0x00000000
	.align		4
        /*001c*/ 	.word	0xfffffffc


//--------------------- .text._Z6renderPfPm       --------------------------
	.section	.text._Z6renderPfPm,"ax",@progbits
	.align	128
        .global         _Z6renderPfPm
        .type           _Z6renderPfPm,@function
        .size           _Z6renderPfPm,(.L_x_1 - _Z6renderPfPm)
        .other          _Z6renderPfPm,@"STO_CUDA_ENTRY STV_DEFAULT"
_Z6renderPfPm:
.text._Z6renderPfPm:
[----:B------:R-:W-:Y:S01]  /*0000*/  LDC R1, c[0x0][0x37c] ;  /* 0x0000df00ff017b82 */ /* 0x000fe20000000800 */
[----:B------:R-:W0:Y:S07]  /*0010*/  S2R R3, SR_TID.X ;  /* 0x0000000000037919 */ /* 0x000e2e0000002100 */
[----:B------:R-:W0:Y:S08]  /*0020*/  S2UR UR4, SR_CTAID.X ;  /* 0x00000000000479c3 */ /* 0x000e300000002500 */
[----:B------:R-:W0:Y:S02]  /*0030*/  LDC R4, c[0x0][0x360] ;  /* 0x0000d800ff047b82 */ /* 0x000e240000000800 */
[----:B0-----:R-:W-:-:S05]  /*0040*/  IMAD R4, R4, UR4, R3 ;  /* 0x0000000404047c24 */ /* 0x001fca000f8e0203 */
[----:B------:R-:W-:-:S13]  /*0050*/  ISETP.GT.AND P0, PT, R4, 0xf, PT ;  /* 0x0000000f0400780c */ /* 0x000fda0003f04270 */
[----:B------:R-:W-:Y:S05]  /*0060*/  @P0 EXIT ;  /* 0x000000000000094d */ /* 0x000fea0003800000 */
[----:B------:R-:W0:Y:S01]  /*0070*/  LDC.64 R2, c[0x0][0x388] ;  /* 0x0000e200ff027b82 */ /* 0x000e220000000a00 */
[----:B------:R-:W0:Y:S01]  /*0080*/  LDCU.64 UR4, c[0x0][0x358] ;  /* 0x00006b00ff0477ac */ /* 0x000e220008000a00 */
[----:B------:R-:W-:Y:S01]  /*0090*/  SHF.R.S32.HI R5, RZ, 0x1f, R4 ;  /* 0x0000001fff057819 */ /* 0x000fe20000011404 */
[----:B------:R-:W1:Y:S01]  /*00a0*/  LDCU.64 UR6, c[0x0][0x380] ;  /* 0x00007000ff0677ac */ /* 0x000e620008000a00 */
[----:B0-----:R-:W2:Y:S02]  /*00b0*/  LDG.E.64 R2, desc[UR4][R2.64] ;  /* 0x0000000402027981 */ /* 0x001ea4000c1e1b00 */
[----:B------:R-:W-:-:S04]  /*00c0*/  LEA.HI R5, R5, R4, RZ, 0x2 ;  /* 0x0000000405057211 */ /* 0x000fc800078f10ff */
[----:B------:R-:W-:Y:S02]  /*00d0*/  LOP3.LUT R9, R5, 0xfffffffc, RZ, 0xc0, !PT ;  /* 0xfffffffc05097812 */ /* 0x000fe400078ec0ff */
[----:B------:R-:W-:-:S03]  /*00e0*/  SHF.R.S32.HI R7, RZ, 0x2, R5 ;  /* 0x00000002ff077819 */ /* 0x000fc60000011405 */
[----:B------:R-:W-:Y:S01]  /*00f0*/  IMAD.IADD R4, R4, 0x1, -R9 ;  /* 0x0000000104047824 */ /* 0x000fe200078e0a09 */
[----:B------:R-:W-:-:S04]  /*0100*/  SHF.R.S32.HI R9, RZ, 0x1f, R7 ;  /* 0x0000001fff097819 */ /* 0x000fc80000011407 */
[----:B------:R-:W-:Y:S01]  /*0110*/  SHF.R.S32.HI R5, RZ, 0x1f, R4 ;  /* 0x0000001fff057819 */ /* 0x000fe20000011404 */
[----:B--2---:R-:W-:-:S04]  /*0120*/  IMAD R0, R3, R7, RZ ;  /* 0x0000000703007224 */ /* 0x004fc800078e02ff */
[C---:B------:R-:W-:Y:S02]  /*0130*/  IMAD R9, R2.reuse, R9, R0 ;  /* 0x0000000902097224 */ /* 0x040fe400078e0200 */
[----:B------:R-:W-:-:S04]  /*0140*/  IMAD.WIDE.U32 R2, R2, R7, R4 ;  /* 0x0000000702027225 */ /* 0x000fc800078e0004 */
[----:B------:R-:W-:Y:S01]  /*0150*/  IMAD.IADD R3, R3, 0x1, R9 ;  /* 0x0000000103037824 */ /* 0x000fe200078e0209 */
[----:B-1----:R-:W-:-:S04]  /*0160*/  LEA R4, P0, R2, UR6, 0x2 ;  /* 0x0000000602047c11 */ /* 0x002fc8000f8010ff */
[----:B------:R-:W-:Y:S01]  /*0170*/  LEA.HI.X R5, R2, UR7, R3, 0x2, P0 ;  /* 0x0000000702057c11 */ /* 0x000fe200080f1403 */
[----:B------:R-:W-:-:S05]  /*0180*/  IMAD.MOV.U32 R3, RZ, RZ, 0x41200000 ;  /* 0x41200000ff037424 */ /* 0x000fca00078e00ff */
[----:B------:R-:W-:Y:S01]  /*0190*/  STG.E desc[UR4][R4.64], R3 ;  /* 0x0000000304007986 */ /* 0x000fe2000c101904 */
[----:B------:R-:W-:Y:S05]  /*01a0*/  EXIT ;  /* 0x000000000000794d */ /* 0x000fea0003800000 */
.L_x_0:
[----:B------:R-:W-:-:S00]  /*01b0*/  BRA `(.L_x_0) ;  /* 0xfffffffc00fc7947 */ /* 0x000fc0000383ffff */
[----:B------:R-:W-:-:S00]  /*01c0*/  NOP ;  /* 0x0000000000007918 */ /* 0x000fc00000000000 */
        /* <DEDUP_REMOVED lines=11> */
.L_x_1:


//--------------------- .nv.shared.reserved.0     --------------------------
	.section	.nv.shared.reserved.0,"aw",@nobits
	.weak		__nv_reservedSMEM_offset_0_alias
	.size		__nv_reservedSMEM_offset_0_alias, 0, 64
	.other		__nv_reservedSMEM_offset_0_alias,@"STO_CUDA_RESERVED_SHARED STV_DEFAULT"
__nv_reservedSMEM_offset_0_alias:
	.zero		0
	.zero		64


//--------------------- .nv.constant0._Z6renderPfPm --------------------------
	.section	.nv.constant0._Z6renderPfPm,"a",@progbits
	.sectionflags	@""
	.align	4
.nv.constant0._Z6renderPfPm:
	.zero		912


//--------------------- SYMBOLS --------------------------

	.type		.nv.reservedSmem.offset0,@object
	.size		.nv.reservedSmem.offset0,0x4
